//
// Generated by NVIDIA NVVM Compiler
//
// Compiler Build ID: CL-36424714
// Cuda compilation tools, release 13.0, V13.0.88
// Based on NVVM 20.0.0
//

.version 9.0
.target sm_100
.address_size 64

	// .globl	_Z11dummyKernelv
.extern .func  (.param .b32 func_retval0) vprintf
(
	.param .b64 vprintf_param_0,
	.param .b64 vprintf_param_1
)
;
.global .align 1 .b8 $str[8] = {100, 117, 109, 109, 117, 121, 10};

.visible .entry _Z11dummyKernelv()
{
	.reg .b32 	%r<3>;
	.reg .b64 	%rd<3>;

	mov.u64 	%rd1, $str;
	cvta.global.u64 	%rd2, %rd1;
	{ // callseq 0, 0
	.param .b64 param0;
	st.param.b64 	[param0], %rd2;
	.param .b64 param1;
	st.param.b64 	[param1], 0;
	.param .b32 retval0;
	call.uni (retval0), 
	vprintf, 
	(
	param0, 
	param1
	);
	ld.param.b32 	%r1, [retval0];
	} // callseq 0
	ret;

}


// ===== COMPILED SASS (sm_100) =====

	.target	sm_100

	.elftype	@"ET_EXEC"


//--------------------- .note.nv.tkinfo           --------------------------
	.section	.note.nv.tkinfo,"",@"SHT_NOTE"
	.sectionflags	@"SHF_NOTE_NV_TKINFO"
	.tkinfo
        /*0018*/ 	.word	0x00000002
        /*0030*/ 	.string	""
        /*0030*/ 	.string	"ptxas"
        /*0030*/ 	.string	"Cuda compilation tools, release 13.0, V13.0.88"
        /*0030*/ 	.string	"Build cuda_13.0.r13.0/compiler.36424714_0"
        /*0030*/ 	.string	"-arch sm_100 -m 64 "



//--------------------- .note.nv.cuinfo           --------------------------
	.section	.note.nv.cuinfo,"",@"SHT_NOTE"
	.sectionflags	@"SHF_NOTE_NV_CUINFO"
        /*0018*/ 	.short	0x0002
        /*001a*/ 	.short	0x0064
        /*001c*/ 	.short	0x0082
	.zero		2


//--------------------- .nv.info                  --------------------------
	.section	.nv.info,"",@"SHT_CUDA_INFO"
	.align	4


	//----- nvinfo : EIATTR_REGCOUNT
	.align		4
        /*0000*/ 	.byte	0x04, 0x2f
        /*0002*/ 	.short	(.L_2 - .L_1)
	.align		4
.L_1:
        /*0004*/ 	.word	index@(_Z11dummyKernelv)
        /*0008*/ 	.word	0x00000018


	//----- nvinfo : EIATTR_FRAME_SIZE
	.align		4
.L_2:
        /*000c*/ 	.byte	0x04, 0x11
        /*000e*/ 	.short	(.L_4 - .L_3)
	.align		4
.L_3:
        /*0010*/ 	.word	index@(_Z11dummyKernelv)
        /*0014*/ 	.word	0x00000000


	//----- nvinfo : EIATTR_MIN_STACK_SIZE
	.align		4
.L_4:
        /*0018*/ 	.byte	0x04, 0x12
        /*001a*/ 	.short	(.L_6 - .L_5)
	.align		4
.L_5:
        /*001c*/ 	.word	index@(_Z11dummyKernelv)
        /*0020*/ 	.word	0x00000000
.L_6:


//--------------------- .nv.compat                --------------------------
	.section	.nv.compat,"",@"SHT_CUDA_COMPAT_INFO"
	.align	4
        /*0000*/ 	.byte	0x02, 0x09, 0x00, 0x00, 0x02, 0x02, 0x01, 0x00, 0x02, 0x05, 0x05, 0x00, 0x03, 0x07, 0x01, 0x01
        /*0010*/ 	.byte	0x02, 0x03, 0x00, 0x00, 0x02, 0x06, 0x01, 0x00, 0x04, 0x0b, 0x08, 0x00, 0x09, 0x00, 0x00, 0x00
        /*0020*/ 	.byte	0x00, 0x00, 0x00, 0x00


//--------------------- .nv.info._Z11dummyKernelv --------------------------
	.section	.nv.info._Z11dummyKernelv,"",@"SHT_CUDA_INFO"
	.sectionflags	@""
	.align	4


	//----- nvinfo : EIATTR_CUDA_API_VERSION
	.align		4
        /*0000*/ 	.byte	0x04, 0x37
        /*0002*/ 	.short	(.L_8 - .L_7)
.L_7:
        /*0004*/ 	.word	0x00000082


	//----- nvinfo : EIATTR_SPARSE_MMA_MASK
	.align		4
.L_8:
        /*0008*/ 	.byte	0x03, 0x50
        /*000a*/ 	.short	0x0000


	//----- nvinfo : EIATTR_MAXREG_COUNT
	.align		4
        /*000c*/ 	.byte	0x03, 0x1b
        /*000e*/ 	.short	0x00ff


	//----- nvinfo : EIATTR_EXTERNS
	.align		4
        /*0010*/ 	.byte	0x04, 0x0f
        /*0012*/ 	.short	(.L_10 - .L_9)


	//   ....[0]....
	.align		4
.L_9:
        /*0014*/ 	.word	index@(vprintf)


	//----- nvinfo : EIATTR_MERCURY_ISA_VERSION
	.align		4
.L_10:
        /*0018*/ 	.byte	0x03, 0x5f
        /*001a*/ 	.short	0x0101


	//----- nvinfo : EIATTR_VRC_CTA_INIT_COUNT
	.align		4
        /*001c*/ 	.byte	0x02, 0x4a
	.zero		1
	.zero		1


	//----- nvinfo : EIATTR_SYSCALL_OFFSETS
	.align		4
        /*0020*/ 	.byte	0x04, 0x46
        /*0022*/ 	.short	(.L_12 - .L_11)


	//   ....[0]....
.L_11:
        /*0024*/ 	.word	0x00000080


	//----- nvinfo : EIATTR_EXIT_INSTR_OFFSETS
	.align		4
.L_12:
        /*0028*/ 	.byte	0x04, 0x1c
        /*002a*/ 	.short	(.L_14 - .L_13)


	//   ....[0]....
.L_13:
        /*002c*/ 	.word	0x00000090


	//----- nvinfo : EIATTR_SW_WAR
	.align		4
.L_14:
        /*0030*/ 	.byte	0x04, 0x36
        /*0032*/ 	.short	(.L_16 - .L_15)
.L_15:
        /*0034*/ 	.word	0x00000008
.L_16:


//--------------------- .nv.callgraph             --------------------------
	.section	.nv.callgraph,"",@"SHT_CUDA_CALLGRAPH"
	.align	4
	.sectionentsize	8
	.align		4
        /*0000*/ 	.word	0x00000000
	.align		4
        /*0004*/ 	.word	0xffffffff
	.align		4
        /*0008*/ 	.word	index@(_Z11dummyKernelv)
	.align		4
        /*000c*/ 	.word	index@(vprintf)
	.align		4
        /*0010*/ 	.word	0x00000000
	.align		4
        /*0014*/ 	.word	0xfffffffe
	.align		4
        /*0018*/ 	.word	0x00000000
	.align		4
        /*001c*/ 	.word	0xfffffffd
	.align		4
        /*0020*/ 	.word	0x00000000
	.align		4
        /*0024*/ 	.word	0xfffffffc


//--------------------- .nv.constant4             --------------------------
	.section	.nv.constant4,"a",@progbits
	.align	8
	.align		8
.nv.constant4:
        /*0000*/ 	.dword	vprintf
	.align		8
        /*0008*/ 	.dword	$str


//--------------------- .text._Z11dummyKernelv    --------------------------
	.section	.text._Z11dummyKernelv,"ax",@progbits
	.align	128
        .global         _Z11dummyKernelv
        .type           _Z11dummyKernelv,@function
        .size           _Z11dummyKernelv,(.L_x_2 - _Z11dummyKernelv)
        .other          _Z11dummyKernelv,@"STO_CUDA_ENTRY STV_DEFAULT"
_Z11dummyKernelv:
.text._Z11dummyKernelv:
[----:B------:R-:W0:Y:S01]  /*0000*/  LDC R1, c[0x0][0x37c] ;  /* 0x0000df00ff017b82 */ /* 0x000e220000000800 */
[----:B------:R-:W-:Y:S01]  /*0010*/  MOV R0, 0x0 ;  /* 0x0000000000007802 */ /* 0x000fe20000000f00 */
[----:B------:R-:W1:Y:S01]  /*0020*/  LDCU.64 UR4, c[0x4][0x8] ;  /* 0x01000100ff0477ac */ /* 0x000e620008000a00 */
[----:B------:R-:W-:-:S05]  /*0030*/  CS2R R6, SRZ ;  /* 0x0000000000067805 */ /* 0x000fca000001ff00 */
[----:B------:R2:W3:Y:S01]  /*0040*/  LDC.64 R2, c[0x4][R0] ;  /* 0x0100000000027b82 */ /* 0x0004e20000000a00 */
[----:B-1----:R-:W-:Y:S02]  /*0050*/  IMAD.U32 R4, RZ, RZ, UR4 ;  /* 0x00000004ff047e24 */ /* 0x002fe4000f8e00ff */
[----:B--2---:R-:W-:-:S07]  /*0060*/  IMAD.U32 R5, RZ, RZ, UR5 ;  /* 0x00000005ff057e24 */ /* 0x004fce000f8e00ff */
[----:B------:R-:W-:-:S07]  /*0070*/  LEPC R20, `(.L_x_0) ;  /* 0x000000001014794e */ /* 0x000fce0000000000 */
[----:B0--3--:R-:W-:Y:S05]  /*0080*/  CALL.ABS.NOINC R2 ;  /* 0x0000000002007343 */ /* 0x009fea0003c00000 */
.L_x_0:
[----:B------:R-:W-:Y:S05]  /*0090*/  EXIT ;  /* 0x000000000000794d */ /* 0x000fea0003800000 */
.L_x_1:
[----:B------:R-:W-:-:S00]  /*00a0*/  BRA `(.L_x_1) ;  /* 0xfffffffc00fc7947 */ /* 0x000fc0000383ffff */
[----:B------:R-:W-:-:S00]  /*00b0*/  NOP ;  /* 0x0000000000007918 */ /* 0x000fc00000000000 */
        /* <DEDUP_REMOVED lines=12> */
.L_x_2:


//--------------------- .nv.global.init           --------------------------
	.section	.nv.global.init,"aw",@progbits
.nv.global.init:
	.type		$str,@object
	.size		$str,(.L_0 - $str)
$str:
        /*0000*/ 	.byte	0x64, 0x75, 0x6d, 0x6d, 0x75, 0x79, 0x0a, 0x00
.L_0:


//--------------------- .nv.shared.reserved.0     --------------------------
	.section	.nv.shared.reserved.0,"aw",@nobits
	.weak		__nv_reservedSMEM_offset_0_alias
	.size		__nv_reservedSMEM_offset_0_alias, 0, 64
	.other		__nv_reservedSMEM_offset_0_alias,@"STO_CUDA_RESERVED_SHARED STV_DEFAULT"
__nv_reservedSMEM_offset_0_alias:
	.zero		0
	.zero		64


//--------------------- .nv.constant0._Z11dummyKernelv --------------------------
	.section	.nv.constant0._Z11dummyKernelv,"a",@progbits
	.sectionflags	@""
	.align	4
.nv.constant0._Z11dummyKernelv:
	.zero		896


//--------------------- SYMBOLS --------------------------

	.type		.nv.reservedSmem.offset0,@object
	.size		.nv.reservedSmem.offset0,0x4
	.type		vprintf,@function
